//
// Generated by NVIDIA NVVM Compiler
//
// Compiler Build ID: CL-36424714
// Cuda compilation tools, release 13.0, V13.0.88
// Based on NVVM 20.0.0
//

.version 9.0
.target sm_100
.address_size 64

	// .globl	_Z4testPi

.visible .entry _Z4testPi(
	.param .u64 .ptr .align 1 _Z4testPi_param_0
)
{
	.reg .b32 	%r<2>;
	.reg .b64 	%rd<3>;

	ld.param.u64 	%rd1, [_Z4testPi_param_0];
	cvta.to.global.u64 	%rd2, %rd1;
	atom.relaxed.global.cas.b32 	%r1, [%rd2+28], 0, 1;
	ret;

}


// ===== COMPILED SASS (sm_100) =====

	.target	sm_100

	.elftype	@"ET_EXEC"


//--------------------- .note.nv.tkinfo           --------------------------
	.section	.note.nv.tkinfo,"",@"SHT_NOTE"
	.sectionflags	@"SHF_NOTE_NV_TKINFO"
	.tkinfo
        /*0018*/ 	.word	0x00000002
        /*0030*/ 	.string	""
        /*0030*/ 	.string	"ptxas"
        /*0030*/ 	.string	"Cuda compilation tools, release 13.0, V13.0.88"
        /*0030*/ 	.string	"Build cuda_13.0.r13.0/compiler.36424714_0"
        /*0030*/ 	.string	"-arch sm_100 -m 64 "



//--------------------- .note.nv.cuinfo           --------------------------
	.section	.note.nv.cuinfo,"",@"SHT_NOTE"
	.sectionflags	@"SHF_NOTE_NV_CUINFO"
        /*0018*/ 	.short	0x0002
        /*001a*/ 	.short	0x0064
        /*001c*/ 	.short	0x0082
	.zero		2


//--------------------- .nv.info                  --------------------------
	.section	.nv.info,"",@"SHT_CUDA_INFO"
	.align	4


	//----- nvinfo : EIATTR_REGCOUNT
	.align		4
        /*0000*/ 	.byte	0x04, 0x2f
        /*0002*/ 	.short	(.L_1 - .L_0)
	.align		4
.L_0:
        /*0004*/ 	.word	index@(_Z4testPi)
        /*0008*/ 	.word	0x00000008


	//----- nvinfo : EIATTR_FRAME_SIZE
	.align		4
.L_1:
        /*000c*/ 	.byte	0x04, 0x11
        /*000e*/ 	.short	(.L_3 - .L_2)
	.align		4
.L_2:
        /*0010*/ 	.word	index@(_Z4testPi)
        /*0014*/ 	.word	0x00000000


	//----- nvinfo : EIATTR_MIN_STACK_SIZE
	.align		4
.L_3:
        /*0018*/ 	.byte	0x04, 0x12
        /*001a*/ 	.short	(.L_5 - .L_4)
	.align		4
.L_4:
        /*001c*/ 	.word	index@(_Z4testPi)
        /*0020*/ 	.word	0x00000000
.L_5:


//--------------------- .nv.compat                --------------------------
	.section	.nv.compat,"",@"SHT_CUDA_COMPAT_INFO"
	.align	4
        /*0000*/ 	.byte	0x02, 0x09, 0x00, 0x00, 0x02, 0x02, 0x01, 0x00, 0x02, 0x05, 0x05, 0x00, 0x03, 0x07, 0x01, 0x01
        /*0010*/ 	.byte	0x02, 0x03, 0x00, 0x00, 0x02, 0x06, 0x01, 0x00, 0x04, 0x0b, 0x08, 0x00, 0x09, 0x00, 0x00, 0x00
        /*0020*/ 	.byte	0x00, 0x00, 0x00, 0x00


//--------------------- .nv.info._Z4testPi        --------------------------
	.section	.nv.info._Z4testPi,"",@"SHT_CUDA_INFO"
	.sectionflags	@""
	.align	4


	//----- nvinfo : EIATTR_CUDA_API_VERSION
	.align		4
        /*0000*/ 	.byte	0x04, 0x37
        /*0002*/ 	.short	(.L_7 - .L_6)
.L_6:
        /*0004*/ 	.word	0x00000082


	//----- nvinfo : EIATTR_KPARAM_INFO
	.align		4
.L_7:
        /*0008*/ 	.byte	0x04, 0x17
        /*000a*/ 	.short	(.L_9 - .L_8)
.L_8:
        /*000c*/ 	.word	0x00000000
        /*0010*/ 	.short	0x0000
        /*0012*/ 	.short	0x0000
        /*0014*/ 	.byte	0x00, 0xf5, 0x21, 0x00


	//----- nvinfo : EIATTR_SPARSE_MMA_MASK
	.align		4
.L_9:
        /*0018*/ 	.byte	0x03, 0x50
        /*001a*/ 	.short	0x0000


	//----- nvinfo : EIATTR_MAXREG_COUNT
	.align		4
        /*001c*/ 	.byte	0x03, 0x1b
        /*001e*/ 	.short	0x00ff


	//----- nvinfo : EIATTR_MERCURY_ISA_VERSION
	.align		4
        /*0020*/ 	.byte	0x03, 0x5f
        /*0022*/ 	.short	0x0101


	//----- nvinfo : EIATTR_VRC_CTA_INIT_COUNT
	.align		4
        /*0024*/ 	.byte	0x02, 0x4a
	.zero		1
	.zero		1


	//----- nvinfo : EIATTR_EXIT_INSTR_OFFSETS
	.align		4
        /*0028*/ 	.byte	0x04, 0x1c
        /*002a*/ 	.short	(.L_11 - .L_10)


	//   ....[0]....
.L_10:
        /*002c*/ 	.word	0x00000090


	//----- nvinfo : EIATTR_CBANK_PARAM_SIZE
	.align		4
.L_11:
        /*0030*/ 	.byte	0x03, 0x19
        /*0032*/ 	.short	0x0008


	//----- nvinfo : EIATTR_PARAM_CBANK
	.align		4
        /*0034*/ 	.byte	0x04, 0x0a
        /*0036*/ 	.short	(.L_13 - .L_12)
	.align		4
.L_12:
        /*0038*/ 	.word	index@(.nv.constant0._Z4testPi)
        /*003c*/ 	.short	0x0380
        /*003e*/ 	.short	0x0008


	//----- nvinfo : EIATTR_SW_WAR
	.align		4
.L_13:
        /*0040*/ 	.byte	0x04, 0x36
        /*0042*/ 	.short	(.L_15 - .L_14)
.L_14:
        /*0044*/ 	.word	0x00000008
.L_15:


//--------------------- .nv.callgraph             --------------------------
	.section	.nv.callgraph,"",@"SHT_CUDA_CALLGRAPH"
	.align	4
	.sectionentsize	8
	.align		4
        /*0000*/ 	.word	0x00000000
	.align		4
        /*0004*/ 	.word	0xffffffff
	.align		4
        /*0008*/ 	.word	0x00000000
	.align		4
        /*000c*/ 	.word	0xfffffffe
	.align		4
        /*0010*/ 	.word	0x00000000
	.align		4
        /*0014*/ 	.word	0xfffffffd
	.align		4
        /*0018*/ 	.word	0x00000000
	.align		4
        /*001c*/ 	.word	0xfffffffc


//--------------------- .text._Z4testPi           --------------------------
	.section	.text._Z4testPi,"ax",@progbits
	.align	128
        .global         _Z4testPi
        .type           _Z4testPi,@function
        .size           _Z4testPi,(.L_x_1 - _Z4testPi)
        .other          _Z4testPi,@"STO_CUDA_ENTRY STV_DEFAULT"
_Z4testPi:
.text._Z4testPi:
[----:B------:R-:W-:Y:S01]  /*0000*/  LDC R1, c[0x0][0x37c] ;  /* 0x0000df00ff017b82 */ /* 0x000fe20000000800 */
[----:B------:R-:W0:Y:S01]  /*0010*/  LDCU.64 UR4, c[0x0][0x380] ;  /* 0x00007000ff0477ac */ /* 0x000e220008000a00 */
[----:B------:R-:W-:Y:S02]  /*0020*/  IMAD.MOV.U32 R5, RZ, RZ, 0x1 ;  /* 0x00000001ff057424 */ /* 0x000fe400078e00ff */
[----:B------:R-:W-:Y:S01]  /*0030*/  IMAD.MOV.U32 R4, RZ, RZ, RZ ;  /* 0x000000ffff047224 */ /* 0x000fe200078e00ff */
[----:B0-----:R-:W-:-:S04]  /*0040*/  UIADD3 UR4, UP0, UPT, UR4, 0x1c, URZ ;  /* 0x0000001c04047890 */ /* 0x001fc8000ff1e0ff */
[----:B------:R-:W-:Y:S02]  /*0050*/  UIADD3.X UR5, UPT, UPT, URZ, UR5, URZ, UP0, !UPT ;  /* 0x00000005ff057290 */ /* 0x000fe400087fe4ff */
[----:B------:R-:W-:-:S04]  /*0060*/  MOV R2, UR4 ;  /* 0x0000000400027c02 */ /* 0x000fc80008000f00 */
[----:B------:R-:W-:-:S05]  /*0070*/  MOV R3, UR5 ;  /* 0x0000000500037c02 */ /* 0x000fca0008000f00 */
[----:B------:R-:W-:Y:S01]  /*0080*/  ATOMG.E.CAS.STRONG.GPU PT, RZ, [R2], R4, R5 ;  /* 0x0000000402ff73a9 */ /* 0x000fe200001ee105 */
[----:B------:R-:W-:Y:S05]  /*0090*/  EXIT ;  /* 0x000000000000794d */ /* 0x000fea0003800000 */
.L_x_0:
[----:B------:R-:W-:-:S00]  /*00a0*/  BRA `(.L_x_0) ;  /* 0xfffffffc00fc7947 */ /* 0x000fc0000383ffff */
[----:B------:R-:W-:-:S00]  /*00b0*/  NOP ;  /* 0x0000000000007918 */ /* 0x000fc00000000000 */
        /* <DEDUP_REMOVED lines=12> */
.L_x_1:


//--------------------- .nv.shared.reserved.0     --------------------------
	.section	.nv.shared.reserved.0,"aw",@nobits
	.weak		__nv_reservedSMEM_offset_0_alias
	.size		__nv_reservedSMEM_offset_0_alias, 0, 64
	.other		__nv_reservedSMEM_offset_0_alias,@"STO_CUDA_RESERVED_SHARED STV_DEFAULT"
__nv_reservedSMEM_offset_0_alias:
	.zero		0
	.zero		64


//--------------------- .nv.constant0._Z4testPi   --------------------------
	.section	.nv.constant0._Z4testPi,"a",@progbits
	.sectionflags	@""
	.align	4
.nv.constant0._Z4testPi:
	.zero		904


//--------------------- SYMBOLS --------------------------

	.type		.nv.reservedSmem.offset0,@object
	.size		.nv.reservedSmem.offset0,0x4
